//
// Generated by NVIDIA NVVM Compiler
//
// Compiler Build ID: CL-36424714
// Cuda compilation tools, release 13.0, V13.0.88
// Based on NVVM 20.0.0
//

.version 9.0
.target sm_100
.address_size 64

	// .globl	_Z26matrixMultiplicationKernelPfS_S_i
// _ZZ26matrixMultiplicationKernelPfS_S_iE5sum_M has been demoted
// _ZZ26matrixMultiplicationKernelPfS_S_iE5sum_N has been demoted

.visible .entry _Z26matrixMultiplicationKernelPfS_S_i(
	.param .u64 .ptr .align 1 _Z26matrixMultiplicationKernelPfS_S_i_param_0,
	.param .u64 .ptr .align 1 _Z26matrixMultiplicationKernelPfS_S_i_param_1,
	.param .u64 .ptr .align 1 _Z26matrixMultiplicationKernelPfS_S_i_param_2,
	.param .u32 _Z26matrixMultiplicationKernelPfS_S_i_param_3
)
{
	.reg .pred 	%p<37>;
	.reg .b32 	%r<100>;
	.reg .b32 	%f<70>;
	.reg .b64 	%rd<29>;
	// demoted variable
	.shared .align 4 .b8 _ZZ26matrixMultiplicationKernelPfS_S_iE5sum_M[16];
	// demoted variable
	.shared .align 4 .b8 _ZZ26matrixMultiplicationKernelPfS_S_iE5sum_N[16];
	ld.param.u64 	%rd4, [_Z26matrixMultiplicationKernelPfS_S_i_param_0];
	ld.param.u64 	%rd5, [_Z26matrixMultiplicationKernelPfS_S_i_param_1];
	ld.param.u64 	%rd3, [_Z26matrixMultiplicationKernelPfS_S_i_param_2];
	ld.param.u32 	%r54, [_Z26matrixMultiplicationKernelPfS_S_i_param_3];
	cvta.to.global.u64 	%rd1, %rd5;
	cvta.to.global.u64 	%rd2, %rd4;
	mov.u32 	%r55, %ctaid.y;
	mov.u32 	%r56, %ntid.y;
	mov.u32 	%r1, %tid.y;
	mad.lo.s32 	%r2, %r55, %r56, %r1;
	mov.u32 	%r57, %ctaid.x;
	mov.u32 	%r58, %ntid.x;
	mov.u32 	%r3, %tid.x;
	mad.lo.s32 	%r4, %r57, %r58, %r3;
	setp.lt.s32 	%p1, %r54, -1;
	mov.f32 	%f69, 0f00000000;
	@%p1 bra 	$L__BB0_32;
	add.s32 	%r5, %r54, 3;
	shr.u32 	%r6, %r5, 1;
	shl.b32 	%r60, %r1, 3;
	mov.u32 	%r61, _ZZ26matrixMultiplicationKernelPfS_S_iE5sum_M;
	add.s32 	%r7, %r61, %r60;
	shl.b32 	%r62, %r3, 2;
	add.s32 	%r8, %r7, %r62;
	mul.lo.s32 	%r9, %r54, %r2;
	mov.u32 	%r63, _ZZ26matrixMultiplicationKernelPfS_S_iE5sum_N;
	add.s32 	%r11, %r63, %r62;
	add.s32 	%r10, %r11, %r60;
	and.b32  	%r12, %r6, 3;
	setp.lt.s32 	%p2, %r54, 5;
	mov.f32 	%f69, 0f00000000;
	mov.b32 	%r94, 0;
	@%p2 bra 	$L__BB0_24;
	and.b32  	%r94, %r6, 1073741820;
	and.b32  	%r65, %r6, 1073741820;
	neg.s32 	%r93, %r65;
	add.s32 	%r66, %r1, 6;
	mad.lo.s32 	%r91, %r54, %r66, %r4;
	shl.b32 	%r16, %r54, 3;
	add.s32 	%r67, %r1, 4;
	mad.lo.s32 	%r90, %r54, %r67, %r4;
	add.s32 	%r68, %r1, 2;
	mad.lo.s32 	%r89, %r54, %r68, %r4;
	mad.lo.s32 	%r88, %r1, %r54, %r4;
	add.s32 	%r86, %r3, %r9;
	mov.f32 	%f69, 0f00000000;
	mov.u32 	%r87, %r3;
	mov.u32 	%r92, %r1;
$L__BB0_3:
	setp.ge.s32 	%p3, %r2, %r54;
	setp.ge.u32 	%p4, %r87, %r54;
	mov.f32 	%f61, 0f00000000;
	or.pred  	%p5, %p4, %p3;
	@%p5 bra 	$L__BB0_5;
	mul.wide.u32 	%rd6, %r86, 4;
	add.s64 	%rd7, %rd2, %rd6;
	ld.global.f32 	%f61, [%rd7];
$L__BB0_5:
	setp.ge.s32 	%p6, %r4, %r54;
	st.shared.f32 	[%r8], %f61;
	setp.ge.u32 	%p7, %r92, %r54;
	or.pred  	%p8, %p6, %p7;
	@%p8 bra 	$L__BB0_7;
	mul.wide.u32 	%rd8, %r88, 4;
	add.s64 	%rd9, %rd1, %rd8;
	ld.global.f32 	%f26, [%rd9];
	st.shared.f32 	[%r10], %f26;
	bra.uni 	$L__BB0_8;
$L__BB0_7:
	mov.b32 	%r69, 0;
	st.shared.u32 	[%r8], %r69;
$L__BB0_8:
	bar.sync 	0;
	ld.shared.f32 	%f28, [%r7];
	ld.shared.f32 	%f29, [%r11];
	fma.rn.f32 	%f30, %f28, %f29, %f69;
	ld.shared.f32 	%f31, [%r7+4];
	ld.shared.f32 	%f32, [%r11+8];
	fma.rn.f32 	%f4, %f31, %f32, %f30;
	bar.sync 	0;
	add.s32 	%r70, %r87, 2;
	setp.ge.u32 	%p10, %r70, %r54;
	mov.f32 	%f62, 0f00000000;
	or.pred  	%p11, %p10, %p3;
	@%p11 bra 	$L__BB0_10;
	add.s32 	%r71, %r86, 2;
	mul.wide.u32 	%rd10, %r71, 4;
	add.s64 	%rd11, %rd2, %rd10;
	ld.global.f32 	%f62, [%rd11];
$L__BB0_10:
	setp.lt.s32 	%p12, %r4, %r54;
	st.shared.f32 	[%r8], %f62;
	add.s32 	%r72, %r92, 2;
	setp.lt.u32 	%p13, %r72, %r54;
	and.pred  	%p14, %p12, %p13;
	@%p14 bra 	$L__BB0_12;
	mov.b32 	%r73, 0;
	st.shared.u32 	[%r8], %r73;
	bra.uni 	$L__BB0_13;
$L__BB0_12:
	mul.wide.u32 	%rd12, %r89, 4;
	add.s64 	%rd13, %rd1, %rd12;
	ld.global.f32 	%f33, [%rd13];
	st.shared.f32 	[%r10], %f33;
$L__BB0_13:
	bar.sync 	0;
	ld.shared.f32 	%f35, [%r7];
	ld.shared.f32 	%f36, [%r11];
	fma.rn.f32 	%f37, %f35, %f36, %f4;
	ld.shared.f32 	%f38, [%r7+4];
	ld.shared.f32 	%f39, [%r11+8];
	fma.rn.f32 	%f7, %f38, %f39, %f37;
	bar.sync 	0;
	add.s32 	%r74, %r87, 4;
	setp.ge.u32 	%p16, %r74, %r54;
	mov.f32 	%f63, 0f00000000;
	or.pred  	%p17, %p16, %p3;
	@%p17 bra 	$L__BB0_15;
	add.s32 	%r75, %r86, 4;
	mul.wide.u32 	%rd14, %r75, 4;
	add.s64 	%rd15, %rd2, %rd14;
	ld.global.f32 	%f63, [%rd15];
$L__BB0_15:
	st.shared.f32 	[%r8], %f63;
	add.s32 	%r76, %r92, 4;
	setp.lt.u32 	%p19, %r76, %r54;
	and.pred  	%p20, %p12, %p19;
	@%p20 bra 	$L__BB0_17;
	mov.b32 	%r77, 0;
	st.shared.u32 	[%r8], %r77;
	bra.uni 	$L__BB0_18;
$L__BB0_17:
	mul.wide.u32 	%rd16, %r90, 4;
	add.s64 	%rd17, %rd1, %rd16;
	ld.global.f32 	%f40, [%rd17];
	st.shared.f32 	[%r10], %f40;
$L__BB0_18:
	bar.sync 	0;
	ld.shared.f32 	%f42, [%r7];
	ld.shared.f32 	%f43, [%r11];
	fma.rn.f32 	%f44, %f42, %f43, %f7;
	ld.shared.f32 	%f45, [%r7+4];
	ld.shared.f32 	%f46, [%r11+8];
	fma.rn.f32 	%f10, %f45, %f46, %f44;
	bar.sync 	0;
	add.s32 	%r78, %r87, 6;
	setp.ge.u32 	%p22, %r78, %r54;
	mov.f32 	%f64, 0f00000000;
	or.pred  	%p23, %p22, %p3;
	@%p23 bra 	$L__BB0_20;
	add.s32 	%r79, %r86, 6;
	mul.wide.u32 	%rd18, %r79, 4;
	add.s64 	%rd19, %rd2, %rd18;
	ld.global.f32 	%f64, [%rd19];
$L__BB0_20:
	st.shared.f32 	[%r8], %f64;
	add.s32 	%r80, %r92, 6;
	setp.lt.u32 	%p25, %r80, %r54;
	and.pred  	%p26, %p12, %p25;
	@%p26 bra 	$L__BB0_22;
	mov.b32 	%r81, 0;
	st.shared.u32 	[%r8], %r81;
	bra.uni 	$L__BB0_23;
$L__BB0_22:
	mul.wide.u32 	%rd20, %r91, 4;
	add.s64 	%rd21, %rd1, %rd20;
	ld.global.f32 	%f47, [%rd21];
	st.shared.f32 	[%r10], %f47;
$L__BB0_23:
	bar.sync 	0;
	ld.shared.f32 	%f48, [%r7];
	ld.shared.f32 	%f49, [%r11];
	fma.rn.f32 	%f50, %f48, %f49, %f10;
	ld.shared.f32 	%f51, [%r7+4];
	ld.shared.f32 	%f52, [%r11+8];
	fma.rn.f32 	%f69, %f51, %f52, %f50;
	bar.sync 	0;
	add.s32 	%r93, %r93, 4;
	add.s32 	%r92, %r92, 8;
	add.s32 	%r91, %r91, %r16;
	add.s32 	%r90, %r90, %r16;
	add.s32 	%r89, %r89, %r16;
	add.s32 	%r88, %r88, %r16;
	add.s32 	%r87, %r87, 8;
	add.s32 	%r86, %r86, 8;
	setp.ne.s32 	%p27, %r93, 0;
	@%p27 bra 	$L__BB0_3;
$L__BB0_24:
	setp.eq.s32 	%p28, %r12, 0;
	@%p28 bra 	$L__BB0_32;
	shl.b32 	%r82, %r94, 1;
	add.s32 	%r98, %r1, %r82;
	mad.lo.s32 	%r99, %r54, %r98, %r4;
	shl.b32 	%r40, %r54, 1;
	add.s32 	%r96, %r3, %r82;
	add.s32 	%r97, %r96, %r9;
	neg.s32 	%r95, %r12;
$L__BB0_26:
	.pragma "nounroll";
	setp.ge.s32 	%p29, %r2, %r54;
	setp.ge.u32 	%p30, %r96, %r54;
	mov.f32 	%f68, 0f00000000;
	or.pred  	%p31, %p30, %p29;
	@%p31 bra 	$L__BB0_28;
	mul.wide.u32 	%rd22, %r97, 4;
	add.s64 	%rd23, %rd2, %rd22;
	ld.global.f32 	%f68, [%rd23];
$L__BB0_28:
	setp.lt.s32 	%p32, %r4, %r54;
	st.shared.f32 	[%r8], %f68;
	setp.lt.u32 	%p33, %r98, %r54;
	and.pred  	%p34, %p32, %p33;
	@%p34 bra 	$L__BB0_30;
	mov.b32 	%r83, 0;
	st.shared.u32 	[%r8], %r83;
	bra.uni 	$L__BB0_31;
$L__BB0_30:
	mul.wide.u32 	%rd24, %r99, 4;
	add.s64 	%rd25, %rd1, %rd24;
	ld.global.f32 	%f54, [%rd25];
	st.shared.f32 	[%r10], %f54;
$L__BB0_31:
	bar.sync 	0;
	ld.shared.f32 	%f55, [%r7];
	ld.shared.f32 	%f56, [%r11];
	fma.rn.f32 	%f57, %f55, %f56, %f69;
	ld.shared.f32 	%f58, [%r7+4];
	ld.shared.f32 	%f59, [%r11+8];
	fma.rn.f32 	%f69, %f58, %f59, %f57;
	bar.sync 	0;
	add.s32 	%r99, %r99, %r40;
	add.s32 	%r98, %r98, 2;
	add.s32 	%r97, %r97, 2;
	add.s32 	%r96, %r96, 2;
	add.s32 	%r95, %r95, 1;
	setp.ne.s32 	%p35, %r95, 0;
	@%p35 bra 	$L__BB0_26;
$L__BB0_32:
	max.s32 	%r84, %r2, %r4;
	setp.ge.s32 	%p36, %r84, %r54;
	@%p36 bra 	$L__BB0_34;
	mad.lo.s32 	%r85, %r54, %r2, %r4;
	cvta.to.global.u64 	%rd26, %rd3;
	mul.wide.u32 	%rd27, %r85, 4;
	add.s64 	%rd28, %rd26, %rd27;
	st.global.f32 	[%rd28], %f69;
$L__BB0_34:
	ret;

}


// ===== COMPILED SASS (sm_100) =====

	.target	sm_100

	.elftype	@"ET_EXEC"


//--------------------- .note.nv.tkinfo           --------------------------
	.section	.note.nv.tkinfo,"",@"SHT_NOTE"
	.sectionflags	@"SHF_NOTE_NV_TKINFO"
	.tkinfo
        /*0018*/ 	.word	0x00000002
        /*0030*/ 	.string	""
        /*0030*/ 	.string	"ptxas"
        /*0030*/ 	.string	"Cuda compilation tools, release 13.0, V13.0.88"
        /*0030*/ 	.string	"Build cuda_13.0.r13.0/compiler.36424714_0"
        /*0030*/ 	.string	"-arch sm_100 -m 64 "



//--------------------- .note.nv.cuinfo           --------------------------
	.section	.note.nv.cuinfo,"",@"SHT_NOTE"
	.sectionflags	@"SHF_NOTE_NV_CUINFO"
        /*0018*/ 	.short	0x0002
        /*001a*/ 	.short	0x0064
        /*001c*/ 	.short	0x0082
	.zero		2


//--------------------- .nv.info                  --------------------------
	.section	.nv.info,"",@"SHT_CUDA_INFO"
	.align	4


	//----- nvinfo : EIATTR_REGCOUNT
	.align		4
        /*0000*/ 	.byte	0x04, 0x2f
        /*0002*/ 	.short	(.L_1 - .L_0)
	.align		4
.L_0:
        /*0004*/ 	.word	index@(_Z26matrixMultiplicationKernelPfS_S_i)
        /*0008*/ 	.word	0x00000020


	//----- nvinfo : EIATTR_FRAME_SIZE
	.align		4
.L_1:
        /*000c*/ 	.byte	0x04, 0x11
        /*000e*/ 	.short	(.L_3 - .L_2)
	.align		4
.L_2:
        /*0010*/ 	.word	index@(_Z26matrixMultiplicationKernelPfS_S_i)
        /*0014*/ 	.word	0x00000000


	//----- nvinfo : EIATTR_MIN_STACK_SIZE
	.align		4
.L_3:
        /*0018*/ 	.byte	0x04, 0x12
        /*001a*/ 	.short	(.L_5 - .L_4)
	.align		4
.L_4:
        /*001c*/ 	.word	index@(_Z26matrixMultiplicationKernelPfS_S_i)
        /*0020*/ 	.word	0x00000000
.L_5:


//--------------------- .nv.compat                --------------------------
	.section	.nv.compat,"",@"SHT_CUDA_COMPAT_INFO"
	.align	4
        /*0000*/ 	.byte	0x02, 0x09, 0x00, 0x00, 0x02, 0x02, 0x01, 0x00, 0x02, 0x05, 0x05, 0x00, 0x03, 0x07, 0x01, 0x01
        /*0010*/ 	.byte	0x02, 0x03, 0x00, 0x00, 0x02, 0x06, 0x01, 0x00, 0x04, 0x0b, 0x08, 0x00, 0x09, 0x00, 0x00, 0x00
        /*0020*/ 	.byte	0x00, 0x00, 0x00, 0x00


//--------------------- .nv.info._Z26matrixMultiplicationKernelPfS_S_i --------------------------
	.section	.nv.info._Z26matrixMultiplicationKernelPfS_S_i,"",@"SHT_CUDA_INFO"
	.sectionflags	@""
	.align	4


	//----- nvinfo : EIATTR_CUDA_API_VERSION
	.align		4
        /*0000*/ 	.byte	0x04, 0x37
        /*0002*/ 	.short	(.L_7 - .L_6)
.L_6:
        /*0004*/ 	.word	0x00000082


	//----- nvinfo : EIATTR_KPARAM_INFO
	.align		4
.L_7:
        /*0008*/ 	.byte	0x04, 0x17
        /*000a*/ 	.short	(.L_9 - .L_8)
.L_8:
        /*000c*/ 	.word	0x00000000
        /*0010*/ 	.short	0x0003
        /*0012*/ 	.short	0x0018
        /*0014*/ 	.byte	0x00, 0xf0, 0x11, 0x00


	//----- nvinfo : EIATTR_KPARAM_INFO
	.align		4
.L_9:
        /*0018*/ 	.byte	0x04, 0x17
        /*001a*/ 	.short	(.L_11 - .L_10)
.L_10:
        /*001c*/ 	.word	0x00000000
        /*0020*/ 	.short	0x0002
        /*0022*/ 	.short	0x0010
        /*0024*/ 	.byte	0x00, 0xf5, 0x21, 0x00


	//----- nvinfo : EIATTR_KPARAM_INFO
	.align		4
.L_11:
        /*0028*/ 	.byte	0x04, 0x17
        /*002a*/ 	.short	(.L_13 - .L_12)
.L_12:
        /*002c*/ 	.word	0x00000000
        /*0030*/ 	.short	0x0001
        /*0032*/ 	.short	0x0008
        /*0034*/ 	.byte	0x00, 0xf5, 0x21, 0x00


	//----- nvinfo : EIATTR_KPARAM_INFO
	.align		4
.L_13:
        /*0038*/ 	.byte	0x04, 0x17
        /*003a*/ 	.short	(.L_15 - .L_14)
.L_14:
        /*003c*/ 	.word	0x00000000
        /*0040*/ 	.short	0x0000
        /*0042*/ 	.short	0x0000
        /*0044*/ 	.byte	0x00, 0xf5, 0x21, 0x00


	//----- nvinfo : EIATTR_SPARSE_MMA_MASK
	.align		4
.L_15:
        /*0048*/ 	.byte	0x03, 0x50
        /*004a*/ 	.short	0x0000


	//----- nvinfo : EIATTR_MAXREG_COUNT
	.align		4
        /*004c*/ 	.byte	0x03, 0x1b
        /*004e*/ 	.short	0x00ff


	//----- nvinfo : EIATTR_NUM_BARRIERS
	.align		4
        /*0050*/ 	.byte	0x02, 0x4c
        /*0052*/ 	.byte	0x01
	.zero		1


	//----- nvinfo : EIATTR_MERCURY_ISA_VERSION
	.align		4
        /*0054*/ 	.byte	0x03, 0x5f
        /*0056*/ 	.short	0x0101


	//----- nvinfo : EIATTR_VRC_CTA_INIT_COUNT
	.align		4
        /*0058*/ 	.byte	0x02, 0x4a
	.zero		1
	.zero		1


	//----- nvinfo : EIATTR_EXIT_INSTR_OFFSETS
	.align		4
        /*005c*/ 	.byte	0x04, 0x1c
        /*005e*/ 	.short	(.L_17 - .L_16)


	//   ....[0]....
.L_16:
        /*0060*/ 	.word	0x00000b70


	//   ....[1]....
        /*0064*/ 	.word	0x00000bc0


	//----- nvinfo : EIATTR_CBANK_PARAM_SIZE
	.align		4
.L_17:
        /*0068*/ 	.byte	0x03, 0x19
        /*006a*/ 	.short	0x001c


	//----- nvinfo : EIATTR_PARAM_CBANK
	.align		4
        /*006c*/ 	.byte	0x04, 0x0a
        /*006e*/ 	.short	(.L_19 - .L_18)
	.align		4
.L_18:
        /*0070*/ 	.word	index@(.nv.constant0._Z26matrixMultiplicationKernelPfS_S_i)
        /*0074*/ 	.short	0x0380
        /*0076*/ 	.short	0x001c


	//----- nvinfo : EIATTR_SW_WAR
	.align		4
.L_19:
        /*0078*/ 	.byte	0x04, 0x36
        /*007a*/ 	.short	(.L_21 - .L_20)
.L_20:
        /*007c*/ 	.word	0x00000008
.L_21:


//--------------------- .nv.callgraph             --------------------------
	.section	.nv.callgraph,"",@"SHT_CUDA_CALLGRAPH"
	.align	4
	.sectionentsize	8
	.align		4
        /*0000*/ 	.word	0x00000000
	.align		4
        /*0004*/ 	.word	0xffffffff
	.align		4
        /*0008*/ 	.word	0x00000000
	.align		4
        /*000c*/ 	.word	0xfffffffe
	.align		4
        /*0010*/ 	.word	0x00000000
	.align		4
        /*0014*/ 	.word	0xfffffffd
	.align		4
        /*0018*/ 	.word	0x00000000
	.align		4
        /*001c*/ 	.word	0xfffffffc


//--------------------- .text._Z26matrixMultiplicationKernelPfS_S_i --------------------------
	.section	.text._Z26matrixMultiplicationKernelPfS_S_i,"ax",@progbits
	.align	128
        .global         _Z26matrixMultiplicationKernelPfS_S_i
        .type           _Z26matrixMultiplicationKernelPfS_S_i,@function
        .size           _Z26matrixMultiplicationKernelPfS_S_i,(.L_x_5 - _Z26matrixMultiplicationKernelPfS_S_i)
        .other          _Z26matrixMultiplicationKernelPfS_S_i,@"STO_CUDA_ENTRY STV_DEFAULT"
_Z26matrixMultiplicationKernelPfS_S_i:
.text._Z26matrixMultiplicationKernelPfS_S_i:
[----:B------:R-:W-:Y:S01]  /*0000*/  LDC R1, c[0x0][0x37c] ;  /* 0x0000df00ff017b82 */ /* 0x000fe20000000800 */
[----:B------:R-:W0:Y:S01]  /*0010*/  LDCU UR6, c[0x0][0x398] ;  /* 0x00007300ff0677ac */ /* 0x000e220008000800 */
[----:B------:R-:W1:Y:S06]  /*0020*/  S2R R0, SR_TID.Y ;  /* 0x0000000000007919 */ /* 0x000e6c0000002200 */
[----:B------:R-:W1:Y:S01]  /*0030*/  LDC R5, c[0x0][0x364] ;  /* 0x0000d900ff057b82 */ /* 0x000e620000000800 */
[----:B------:R-:W-:Y:S01]  /*0040*/  IMAD.MOV.U32 R23, RZ, RZ, RZ ;  /* 0x000000ffff177224 */ /* 0x000fe200078e00ff */
[----:B------:R-:W2:Y:S01]  /*0050*/  LDCU.64 UR8, c[0x0][0x358] ;  /* 0x00006b00ff0877ac */ /* 0x000ea20008000a00 */
[----:B------:R-:W3:Y:S05]  /*0060*/  S2R R2, SR_TID.X ;  /* 0x0000000000027919 */ /* 0x000eea0000002100 */
[----:B------:R-:W1:Y:S08]  /*0070*/  S2UR UR4, SR_CTAID.Y ;  /* 0x00000000000479c3 */ /* 0x000e700000002600 */
[----:B------:R-:W3:Y:S01]  /*0080*/  S2UR UR5, SR_CTAID.X ;  /* 0x00000000000579c3 */ /* 0x000ee20000002500 */
[----:B0-----:R-:W-:-:S04]  /*0090*/  MOV R3, UR6 ;  /* 0x0000000600037c02 */ /* 0x001fc80008000f00 */
[----:B------:R-:W-:-:S03]  /*00a0*/  ISETP.GE.AND P0, PT, R3, -0x1, PT ;  /* 0xffffffff0300780c */ /* 0x000fc60003f06270 */
[----:B------:R-:W3:Y:S01]  /*00b0*/  LDC R7, c[0x0][0x360] ;  /* 0x0000d800ff077b82 */ /* 0x000ee20000000800 */
[----:B-1----:R-:W-:Y:S02]  /*00c0*/  IMAD R6, R5, UR4, R0 ;  /* 0x0000000405067c24 */ /* 0x002fe4000f8e0200 */
[----:B---3--:R-:W-:-:S07]  /*00d0*/  IMAD R8, R7, UR5, R2 ;  /* 0x0000000507087c24 */ /* 0x008fce000f8e0202 */
[----:B--2---:R-:W-:Y:S05]  /*00e0*/  @!P0 BRA `(.L_x_0) ;  /* 0x0000000800988947 */ /* 0x004fea0003800000 */
[----:B------:R-:W0:Y:S01]  /*00f0*/  S2UR UR6, SR_CgaCtaId ;  /* 0x00000000000679c3 */ /* 0x000e220000008800 */
[----:B------:R-:W-:Y:S01]  /*0100*/  UMOV UR4, 0x400 ;  /* 0x0000040000047882 */ /* 0x000fe20000000000 */
[C---:B------:R-:W-:Y:S01]  /*0110*/  ISETP.GE.AND P0, PT, R3.reuse, 0x5, PT ;  /* 0x000000050300780c */ /* 0x040fe20003f06270 */
[----:B------:R-:W-:Y:S01]  /*0120*/  UIADD3 UR5, UPT, UPT, UR4, 0x10, URZ ;  /* 0x0000001004057890 */ /* 0x000fe2000fffe0ff */
[----:B------:R-:W-:Y:S01]  /*0130*/  IADD3 R4, PT, PT, R3, 0x3, RZ ;  /* 0x0000000303047810 */ /* 0x000fe20007ffe0ff */
[----:B------:R-:W-:Y:S02]  /*0140*/  HFMA2 R11, -RZ, RZ, 0, 0 ;  /* 0x00000000ff0b7431 */ /* 0x000fe400000001ff */
[----:B------:R-:W-:Y:S01]  /*0150*/  IMAD.MOV.U32 R23, RZ, RZ, RZ ;  /* 0x000000ffff177224 */ /* 0x000fe200078e00ff */
[----:B------:R-:W-:-:S04]  /*0160*/  SHF.R.U32.HI R4, RZ, 0x1, R4 ;  /* 0x00000001ff047819 */ /* 0x000fc80000011604 */
[----:B------:R-:W-:-:S04]  /*0170*/  LOP3.LUT R5, R4, 0x3, RZ, 0xc0, !PT ;  /* 0x0000000304057812 */ /* 0x000fc800078ec0ff */
[----:B------:R-:W-:Y:S01]  /*0180*/  ISETP.NE.AND P1, PT, R5, RZ, PT ;  /* 0x000000ff0500720c */ /* 0x000fe20003f25270 */
[----:B0-----:R-:W-:Y:S02]  /*0190*/  ULEA UR4, UR6, UR4, 0x18 ;  /* 0x0000000406047291 */ /* 0x001fe4000f8ec0ff */
[----:B------:R-:W-:-:S04]  /*01a0*/  ULEA UR5, UR6, UR5, 0x18 ;  /* 0x0000000506057291 */ /* 0x000fc8000f8ec0ff */
[----:B------:R-:W-:Y:S02]  /*01b0*/  LEA R7, R0, UR4, 0x3 ;  /* 0x0000000400077c11 */ /* 0x000fe4000f8e18ff */
[----:B------:R-:W-:-:S03]  /*01c0*/  LEA R9, R2, UR5, 0x2 ;  /* 0x0000000502097c11 */ /* 0x000fc6000f8e10ff */
[----:B------:R-:W-:Y:S01]  /*01d0*/  IMAD R10, R2, 0x4, R7 ;  /* 0x00000004020a7824 */ /* 0x000fe200078e0207 */
[----:B------:R-:W-:Y:S01]  /*01e0*/  LEA R12, R0, R9, 0x3 ;  /* 0x00000009000c7211 */ /* 0x000fe200078e18ff */
[----:B------:R-:W-:Y:S06]  /*01f0*/  @!P0 BRA `(.L_x_1) ;  /* 0x0000000400c48947 */ /* 0x000fec0003800000 */
[----:B------:R-:W0:Y:S01]  /*0200*/  LDC R13, c[0x0][0x398] ;  /* 0x0000e600ff0d7b82 */ /* 0x000e220000000800 */
[----:B------:R-:W-:Y:S01]  /*0210*/  LOP3.LUT R11, R4, 0x3ffffffc, RZ, 0xc0, !PT ;  /* 0x3ffffffc040b7812 */ /* 0x000fe200078ec0ff */
[C---:B------:R-:W-:Y:S01]  /*0220*/  VIADD R20, R0.reuse, 0x6 ;  /* 0x0000000600147836 */ /* 0x040fe20000000000 */
[C---:B------:R-:W-:Y:S01]  /*0230*/  IADD3 R22, PT, PT, R0.reuse, 0x4, RZ ;  /* 0x0000000400167810 */ /* 0x040fe20007ffe0ff */
[----:B------:R-:W-:Y:S01]  /*0240*/  VIADD R18, R0, 0x2 ;  /* 0x0000000200127836 */ /* 0x000fe20000000000 */
[-C--:B------:R-:W-:Y:S01]  /*0250*/  ISETP.GE.AND P2, PT, R6, R3.reuse, PT ;  /* 0x000000030600720c */ /* 0x080fe20003f46270 */
[-CC-:B------:R-:W-:Y:S01]  /*0260*/  IMAD R24, R0, R3.reuse, R8.reuse ;  /* 0x0000000300187224 */ /* 0x180fe200078e0208 */
[----:B------:R-:W-:Y:S01]  /*0270*/  MOV R23, RZ ;  /* 0x000000ff00177202 */ /* 0x000fe20000000f00 */
[-CC-:B------:R-:W-:Y:S01]  /*0280*/  IMAD R20, R20, R3.reuse, R8.reuse ;  /* 0x0000000314147224 */ /* 0x180fe200078e0208 */
[----:B------:R-:W-:Y:S01]  /*0290*/  MOV R4, R0 ;  /* 0x0000000000047202 */ /* 0x000fe20000000f00 */
[----:B------:R-:W-:-:S02]  /*02a0*/  IMAD R22, R22, R3, R8 ;  /* 0x0000000316167224 */ /* 0x000fc400078e0208 */
[-C--:B------:R-:W-:Y:S02]  /*02b0*/  IMAD R18, R18, R3.reuse, R8 ;  /* 0x0000000312127224 */ /* 0x080fe400078e0208 */
[--C-:B------:R-:W-:Y:S02]  /*02c0*/  IMAD R21, R6, R3, R2.reuse ;  /* 0x0000000306157224 */ /* 0x100fe400078e0202 */
[----:B------:R-:W-:Y:S02]  /*02d0*/  IMAD.MOV.U32 R26, RZ, RZ, R2 ;  /* 0x000000ffff1a7224 */ /* 0x000fe400078e0002 */
[----:B------:R-:W-:-:S07]  /*02e0*/  IMAD.MOV R19, RZ, RZ, -R11 ;  /* 0x000000ffff137224 */ /* 0x000fce00078e0a0b */
.L_x_2:
[----:B0-----:R-:W-:Y:S01]  /*02f0*/  MOV R3, R13 ;  /* 0x0000000d00037202 */ /* 0x001fe20000000f00 */
[----:B------:R-:W-:-:S03]  /*0300*/  IMAD.MOV.U32 R25, RZ, RZ, RZ ;  /* 0x000000ffff197224 */ /* 0x000fc600078e00ff */
[-C--:B------:R-:W-:Y:S02]  /*0310*/  ISETP.GE.U32.AND P0, PT, R4, R3.reuse, PT ;  /* 0x000000030400720c */ /* 0x080fe40003f06070 */
[-C--:B------:R-:W-:Y:S02]  /*0320*/  ISETP.GE.U32.OR P3, PT, R26, R3.reuse, P2 ;  /* 0x000000031a00720c */ /* 0x080fe40001766470 */
[----:B------:R-:W-:-:S11]  /*0330*/  ISETP.GE.OR P0, PT, R8, R3, P0 ;  /* 0x000000030800720c */ /* 0x000fd60000706670 */
[----:B------:R-:W0:Y:S08]  /*0340*/  @!P3 LDC.64 R16, c[0x0][0x380] ;  /* 0x0000e000ff10bb82 */ /* 0x000e300000000a00 */
[----:B------:R-:W1:Y:S01]  /*0350*/  @!P0 LDC.64 R14, c[0x0][0x388] ;  /* 0x0000e200ff0e8b82 */ /* 0x000e620000000a00 */
[----:B0-----:R-:W-:-:S05]  /*0360*/  @!P3 IMAD.WIDE.U32 R28, R21, 0x4, R16 ;  /* 0x00000004151cb825 */ /* 0x001fca00078e0010 */
[----:B------:R-:W2:Y:S01]  /*0370*/  @!P3 LDG.E R25, desc[UR8][R28.64] ;  /* 0x000000081c19b981 */ /* 0x000ea2000c1e1900 */
[----:B-1----:R-:W-:-:S05]  /*0380*/  @!P0 IMAD.WIDE.U32 R14, R24, 0x4, R14 ;  /* 0x00000004180e8825 */ /* 0x002fca00078e000e */
[----:B------:R0:W3:Y:S02]  /*0390*/  @!P0 LDG.E R27, desc[UR8][R14.64] ;  /* 0x000000080e1b8981 */ /* 0x0000e4000c1e1900 */
[----:B0-----:R-:W-:Y:S02]  /*03a0*/  IADD3 R14, PT, PT, R26, 0x2, RZ ;  /* 0x000000021a0e7810 */ /* 0x001fe40007ffe0ff */
[----:B--2---:R0:W-:Y:S04]  /*03b0*/  STS [R10], R25 ;  /* 0x000000190a007388 */ /* 0x0041e80000000800 */
[----:B---3--:R-:W-:Y:S04]  /*03c0*/  @!P0 STS [R12], R27 ;  /* 0x0000001b0c008388 */ /* 0x008fe80000000800 */
[----:B------:R-:W-:Y:S01]  /*03d0*/  @P0 STS [R10], RZ ;  /* 0x000000ff0a000388 */ /* 0x000fe20000000800 */
[----:B------:R-:W-:Y:S01]  /*03e0*/  BAR.SYNC.DEFER_BLOCKING 0x0 ;  /* 0x0000000000007b1d */ /* 0x000fe20000010000 */
[----:B------:R-:W-:-:S13]  /*03f0*/  ISETP.GE.U32.OR P0, PT, R14, R3, P2 ;  /* 0x000000030e00720c */ /* 0x000fda0001706470 */
[----:B------:R-:W1:Y:S01]  /*0400*/  @!P0 LDC.64 R14, c[0x0][0x380] ;  /* 0x0000e000ff0e8b82 */ /* 0x000e620000000a00 */
[----:B------:R-:W-:Y:S04]  /*0410*/  LDS R28, [R9] ;  /* 0x00000000091c7984 */ /* 0x000fe80000000800 */
[----:B------:R-:W2:Y:S01]  /*0420*/  LDS.64 R16, [R7] ;  /* 0x0000000007107984 */ /* 0x000ea20000000a00 */
[----:B0-----:R-:W-:Y:S02]  /*0430*/  HFMA2 R25, -RZ, RZ, 0, 0 ;  /* 0x00000000ff197431 */ /* 0x001fe400000001ff */
[----:B--2---:R-:W-:Y:S01]  /*0440*/  FFMA R16, R16, R28, R23 ;  /* 0x0000001c10107223 */ /* 0x004fe20000000017 */
[----:B------:R-:W-:-:S04]  /*0450*/  @!P0 VIADD R23, R21, 0x2 ;  /* 0x0000000215178836 */ /* 0x000fc80000000000 */
[----:B-1----:R-:W-:Y:S02]  /*0460*/  @!P0 IMAD.WIDE.U32 R14, R23, 0x4, R14 ;  /* 0x00000004170e8825 */ /* 0x002fe400078e000e */
[----:B------:R-:W0:Y:S01]  /*0470*/  LDS R23, [R9+0x8] ;  /* 0x0000080009177984 */ /* 0x000e220000000800 */
[----:B------:R-:W-:Y:S01]  /*0480*/  BAR.SYNC.DEFER_BLOCKING 0x0 ;  /* 0x0000000000007b1d */ /* 0x000fe20000010000 */
[----:B------:R-:W-:-:S05]  /*0490*/  VIADD R28, R4, 0x2 ;  /* 0x00000002041c7836 */ /* 0x000fca0000000000 */
[----:B------:R1:W2:Y:S01]  /*04a0*/  @!P0 LDG.E R25, desc[UR8][R14.64] ;  /* 0x000000080e198981 */ /* 0x0002a2000c1e1900 */
[----:B------:R-:W-:-:S04]  /*04b0*/  ISETP.GE.AND P0, PT, R8, R3, PT ;  /* 0x000000030800720c */ /* 0x000fc80003f06270 */
[----:B------:R-:W-:-:S13]  /*04c0*/  ISETP.LT.U32.AND P3, PT, R28, R3, !P0 ;  /* 0x000000031c00720c */ /* 0x000fda0004761070 */
[----:B-1----:R-:W1:Y:S02]  /*04d0*/  @P3 LDC.64 R14, c[0x0][0x388] ;  /* 0x0000e200ff0e3b82 */ /* 0x002e640000000a00 */
[----:B-1----:R-:W-:-:S06]  /*04e0*/  @P3 IMAD.WIDE.U32 R28, R18, 0x4, R14 ;  /* 0x00000004121c3825 */ /* 0x002fcc00078e000e */
[----:B------:R1:W3:Y:S01]  /*04f0*/  @P3 LDG.E R29, desc[UR8][R28.64] ;  /* 0x000000081c1d3981 */ /* 0x0002e2000c1e1900 */
[----:B0-----:R-:W-:Y:S01]  /*0500*/  FFMA R23, R23, R17, R16 ;  /* 0x0000001117177223 */ /* 0x001fe20000000010 */
[----:B------:R-:W-:Y:S01]  /*0510*/  IADD3 R16, PT, PT, R26, 0x4, RZ ;  /* 0x000000041a107810 */ /* 0x000fe20007ffe0ff */
[----:B-1----:R-:W-:Y:S01]  /*0520*/  VIADD R28, R4, 0x4 ;  /* 0x00000004041c7836 */ /* 0x002fe20000000000 */
[----:B--2---:R0:W-:Y:S04]  /*0530*/  STS [R10], R25 ;  /* 0x000000190a007388 */ /* 0x0041e80000000800 */
[----:B------:R-:W-:Y:S04]  /*0540*/  @!P3 STS [R10], RZ ;  /* 0x000000ff0a00b388 */ /* 0x000fe80000000800 */
[----:B---3--:R-:W-:Y:S01]  /*0550*/  @P3 STS [R12], R29 ;  /* 0x0000001d0c003388 */ /* 0x008fe20000000800 */
[----:B------:R-:W-:Y:S01]  /*0560*/  BAR.SYNC.DEFER_BLOCKING 0x0 ;  /* 0x0000000000007b1d */ /* 0x000fe20000010000 */
[----:B------:R-:W-:-:S13]  /*0570*/  ISETP.GE.U32.OR P3, PT, R16, R3, P2 ;  /* 0x000000031000720c */ /* 0x000fda0001766470 */
[----:B------:R-:W1:Y:S01]  /*0580*/  @!P3 LDC.64 R16, c[0x0][0x380] ;  /* 0x0000e000ff10bb82 */ /* 0x000e620000000a00 */
[----:B------:R-:W-:Y:S04]  /*0590*/  LDS R27, [R9] ;  /* 0x00000000091b7984 */ /* 0x000fe80000000800 */
[----:B------:R-:W2:Y:S01]  /*05a0*/  LDS.64 R14, [R7] ;  /* 0x00000000070e7984 */ /* 0x000ea20000000a00 */
[----:B0-----:R-:W-:Y:S01]  /*05b0*/  MOV R25, RZ ;  /* 0x000000ff00197202 */ /* 0x001fe20000000f00 */
[----:B--2---:R-:W-:Y:S01]  /*05c0*/  FFMA R14, R14, R27, R23 ;  /* 0x0000001b0e0e7223 */ /* 0x004fe20000000017 */
[----:B------:R-:W-:-:S04]  /*05d0*/  @!P3 VIADD R23, R21, 0x4 ;  /* 0x000000041517b836 */ /* 0x000fc80000000000 */
[----:B-1----:R-:W-:Y:S02]  /*05e0*/  @!P3 IMAD.WIDE.U32 R16, R23, 0x4, R16 ;  /* 0x000000041710b825 */ /* 0x002fe400078e0010 */
[----:B------:R-:W0:Y:S01]  /*05f0*/  LDS R23, [R9+0x8] ;  /* 0x0000080009177984 */ /* 0x000e220000000800 */
[----:B------:R-:W-:Y:S06]  /*0600*/  BAR.SYNC.DEFER_BLOCKING 0x0 ;  /* 0x0000000000007b1d */ /* 0x000fec0000010000 */
[----:B------:R1:W2:Y:S01]  /*0610*/  @!P3 LDG.E R25, desc[UR8][R16.64] ;  /* 0x000000081019b981 */ /* 0x0002a2000c1e1900 */
[----:B------:R-:W-:-:S13]  /*0620*/  ISETP.LT.U32.AND P3, PT, R28, R3, !P0 ;  /* 0x000000031c00720c */ /* 0x000fda0004761070 */
[----:B-1----:R-:W1:Y:S02]  /*0630*/  @P3 LDC.64 R16, c[0x0][0x388] ;  /* 0x0000e200ff103b82 */ /* 0x002e640000000a00 */
[----:B-1----:R-:W-:-:S06]  /*0640*/  @P3 IMAD.WIDE.U32 R28, R22, 0x4, R16 ;  /* 0x00000004161c3825 */ /* 0x002fcc00078e0010 */
[----:B------:R1:W3:Y:S01]  /*0650*/  @P3 LDG.E R29, desc[UR8][R28.64] ;  /* 0x000000081c1d3981 */ /* 0x0002e2000c1e1900 */
[----:B0-----:R-:W-:Y:S01]  /*0660*/  FFMA R23, R23, R15, R14 ;  /* 0x0000000f17177223 */ /* 0x001fe2000000000e */
[----:B------:R-:W-:Y:S01]  /*0670*/  IADD3 R14, PT, PT, R26, 0x6, RZ ;  /* 0x000000061a0e7810 */ /* 0x000fe20007ffe0ff */
[----:B-1----:R-:W-:-:S05]  /*0680*/  VIADD R28, R4, 0x6 ;  /* 0x00000006041c7836 */ /* 0x002fca0000000000 */
[-C--:B------:R-:W-:Y:S01]  /*0690*/  ISETP.LT.U32.AND P0, PT, R28, R3.reuse, !P0 ;  /* 0x000000031c00720c */ /* 0x080fe20004701070 */
        /* <DEDUP_REMOVED lines=13> */
[----:B------:R-:W-:Y:S06]  /*0770*/  BAR.SYNC.DEFER_BLOCKING 0x0 ;  /* 0x0000000000007b1d */ /* 0x000fec0000010000 */
[----:B------:R1:W2:Y:S02]  /*0780*/  @!P3 LDG.E R25, desc[UR8][R14.64] ;  /* 0x000000080e19b981 */ /* 0x0002a4000c1e1900 */
[----:B-1----:R-:W1:Y:S02]  /*0790*/  @P0 LDC.64 R14, c[0x0][0x388] ;  /* 0x0000e200ff0e0b82 */ /* 0x002e640000000a00 */
[----:B-1----:R-:W-:-:S06]  /*07a0*/  @P0 IMAD.WIDE.U32 R28, R20, 0x4, R14 ;  /* 0x00000004141c0825 */ /* 0x002fcc00078e000e */
[----:B------:R-:W3:Y:S01]  /*07b0*/  @P0 LDG.E R29, desc[UR8][R28.64] ;  /* 0x000000081c1d0981 */ /* 0x000ee2000c1e1900 */
[----:B0-----:R-:W-:Y:S01]  /*07c0*/  FFMA R17, R23, R17, R16 ;  /* 0x0000001117117223 */ /* 0x001fe20000000010 */
[----:B------:R-:W-:Y:S01]  /*07d0*/  IADD3 R19, PT, PT, R19, 0x4, RZ ;  /* 0x0000000413137810 */ /* 0x000fe20007ffe0ff */
[----:B------:R-:W-:Y:S01]  /*07e0*/  VIADD R4, R4, 0x8 ;  /* 0x0000000804047836 */ /* 0x000fe20000000000 */
[----:B------:R-:W-:Y:S01]  /*07f0*/  IADD3 R26, PT, PT, R26, 0x8, RZ ;  /* 0x000000081a1a7810 */ /* 0x000fe20007ffe0ff */
[----:B------:R-:W-:Y:S01]  /*0800*/  VIADD R21, R21, 0x8 ;  /* 0x0000000815157836 */ /* 0x000fe20000000000 */
[C---:B------:R-:W-:Y:S01]  /*0810*/  LEA R24, R3.reuse, R24, 0x3 ;  /* 0x0000001803187211 */ /* 0x040fe200078e18ff */
[C---:B------:R-:W-:Y:S01]  /*0820*/  IMAD R18, R3.reuse, 0x8, R18 ;  /* 0x0000000803127824 */ /* 0x040fe200078e0212 */
[C---:B------:R-:W-:Y:S01]  /*0830*/  LEA R22, R3.reuse, R22, 0x3 ;  /* 0x0000001603167211 */ /* 0x040fe200078e18ff */
[----:B------:R-:W-:Y:S01]  /*0840*/  IMAD R20, R3, 0x8, R20 ;  /* 0x0000000803147824 */ /* 0x000fe200078e0214 */
[----:B--2---:R-:W-:Y:S04]  /*0850*/  STS [R10], R25 ;  /* 0x000000190a007388 */ /* 0x004fe80000000800 */
[----:B------:R-:W-:Y:S04]  /*0860*/  @!P0 STS [R10], RZ ;  /* 0x000000ff0a008388 */ /* 0x000fe80000000800 */
[----:B---3--:R-:W-:Y:S01]  /*0870*/  @P0 STS [R12], R29 ;  /* 0x0000001d0c000388 */ /* 0x008fe20000000800 */
[----:B------:R-:W-:Y:S06]  /*0880*/  BAR.SYNC.DEFER_BLOCKING 0x0 ;  /* 0x0000000000007b1d */ /* 0x000fec0000010000 */
[----:B------:R-:W-:Y:S04]  /*0890*/  LDS R27, [R9] ;  /* 0x00000000091b7984 */ /* 0x000fe80000000800 */
[----:B------:R-:W0:Y:S04]  /*08a0*/  LDS.64 R14, [R7] ;  /* 0x00000000070e7984 */ /* 0x000e280000000a00 */
[----:B------:R-:W1:Y:S01]  /*08b0*/  LDS R23, [R9+0x8] ;  /* 0x0000080009177984 */ /* 0x000e620000000800 */
[----:B------:R-:W-:Y:S01]  /*08c0*/  BAR.SYNC.DEFER_BLOCKING 0x0 ;  /* 0x0000000000007b1d */ /* 0x000fe20000010000 */
[----:B------:R-:W-:Y:S01]  /*08d0*/  ISETP.NE.AND P0, PT, R19, RZ, PT ;  /* 0x000000ff1300720c */ /* 0x000fe20003f05270 */
[----:B0-----:R-:W-:-:S04]  /*08e0*/  FFMA R14, R14, R27, R17 ;  /* 0x0000001b0e0e7223 */ /* 0x001fc80000000011 */
[----:B-1----:R-:W-:-:S08]  /*08f0*/  FFMA R23, R23, R15, R14 ;  /* 0x0000000f17177223 */ /* 0x002fd0000000000e */
[----:B------:R-:W-:Y:S05]  /*0900*/  @P0 BRA `(.L_x_2) ;  /* 0xfffffff800780947 */ /* 0x000fea000383ffff */
.L_x_1:
[----:B------:R-:W-:Y:S05]  /*0910*/  @!P1 BRA `(.L_x_0) ;  /* 0x00000000008c9947 */ /* 0x000fea0003800000 */
[----:B------:R-:W0:Y:S01]  /*0920*/  LDC R13, c[0x0][0x398] ;  /* 0x0000e600ff0d7b82 */ /* 0x000e220000000800 */
[C---:B------:R-:W-:Y:S01]  /*0930*/  LEA R0, R11.reuse, R0, 0x1 ;  /* 0x000000000b007211 */ /* 0x040fe200078e08ff */
[----:B------:R-:W-:Y:S01]  /*0940*/  IMAD R2, R11, 0x2, R2 ;  /* 0x000000020b027824 */ /* 0x000fe200078e0202 */
[-C--:B------:R-:W-:Y:S02]  /*0950*/  ISETP.GE.AND P1, PT, R6, R3.reuse, PT ;  /* 0x000000030600720c */ /* 0x080fe40003f26270 */
[----:B------:R-:W-:Y:S01]  /*0960*/  IADD3 R18, PT, PT, -R5, RZ, RZ ;  /* 0x000000ff05127210 */ /* 0x000fe20007ffe1ff */
[-C--:B------:R-:W-:Y:S02]  /*0970*/  IMAD R11, R0, R3.reuse, R8 ;  /* 0x00000003000b7224 */ /* 0x080fe400078e0208 */
[----:B------:R-:W-:-:S08]  /*0980*/  IMAD R19, R6, R3, R2 ;  /* 0x0000000306137224 */ /* 0x000fd000078e0202 */
.L_x_3:
[----:B0-----:R-:W-:Y:S01]  /*0990*/  MOV R3, R13 ;  /* 0x0000000d00037202 */ /* 0x001fe20000000f00 */
[----:B------:R-:W-:-:S03]  /*09a0*/  IMAD.MOV.U32 R21, RZ, RZ, RZ ;  /* 0x000000ffff157224 */ /* 0x000fc600078e00ff */
[-C--:B------:R-:W-:Y:S02]  /*09b0*/  ISETP.GE.U32.AND P0, PT, R0, R3.reuse, PT ;  /* 0x000000030000720c */ /* 0x080fe40003f06070 */
[-C--:B------:R-:W-:Y:S02]  /*09c0*/  ISETP.GE.U32.OR P2, PT, R2, R3.reuse, P1 ;  /* 0x000000030200720c */ /* 0x080fe40000f46470 */
[----:B------:R-:W-:-:S11]  /*09d0*/  ISETP.LT.AND P0, PT, R8, R3, !P0 ;  /* 0x000000030800720c */ /* 0x000fd60004701270 */
[----:B------:R-:W0:Y:S08]  /*09e0*/  @!P2 LDC.64 R14, c[0x0][0x380] ;  /* 0x0000e000ff0eab82 */ /* 0x000e300000000a00 */
[----:B------:R-:W1:Y:S01]  /*09f0*/  @P0 LDC.64 R4, c[0x0][0x388] ;  /* 0x0000e200ff040b82 */ /* 0x000e620000000a00 */
[----:B0-----:R-:W-:-:S05]  /*0a00*/  @!P2 IMAD.WIDE.U32 R14, R19, 0x4, R14 ;  /* 0x00000004130ea825 */ /* 0x001fca00078e000e */
[----:B------:R-:W2:Y:S01]  /*0a10*/  @!P2 LDG.E R21, desc[UR8][R14.64] ;  /* 0x000000080e15a981 */ /* 0x000ea2000c1e1900 */
[----:B-1----:R-:W-:-:S06]  /*0a20*/  @P0 IMAD.WIDE.U32 R4, R11, 0x4, R4 ;  /* 0x000000040b040825 */ /* 0x002fcc00078e0004 */
[----:B------:R-:W3:Y:S01]  /*0a30*/  @P0 LDG.E R5, desc[UR8][R4.64] ;  /* 0x0000000804050981 */ /* 0x000ee2000c1e1900 */
[----:B------:R-:W-:Y:S01]  /*0a40*/  IADD3 R18, PT, PT, R18, 0x1, RZ ;  /* 0x0000000112127810 */ /* 0x000fe20007ffe0ff */
[----:B------:R-:W-:Y:S01]  /*0a50*/  VIADD R2, R2, 0x2 ;  /* 0x0000000202027836 */ /* 0x000fe20000000000 */
[----:B------:R-:W-:Y:S02]  /*0a60*/  IADD3 R0, PT, PT, R0, 0x2, RZ ;  /* 0x0000000200007810 */ /* 0x000fe40007ffe0ff */
[----:B------:R-:W-:Y:S02]  /*0a70*/  IADD3 R19, PT, PT, R19, 0x2, RZ ;  /* 0x0000000213137810 */ /* 0x000fe40007ffe0ff */
[----:B------:R-:W-:Y:S01]  /*0a80*/  LEA R11, R3, R11, 0x1 ;  /* 0x0000000b030b7211 */ /* 0x000fe200078e08ff */
        /* <DEDUP_REMOVED lines=12> */
.L_x_0:
[----:B------:R-:W-:-:S04]  /*0b50*/  VIMNMX R0, PT, PT, R6, R8, !PT ;  /* 0x0000000806007248 */ /* 0x000fc80007fe0100 */
[----:B------:R-:W-:-:S13]  /*0b60*/  ISETP.GE.AND P0, PT, R0, R3, PT ;  /* 0x000000030000720c */ /* 0x000fda0003f06270 */
[----:B------:R-:W-:Y:S05]  /*0b70*/  @P0 EXIT ;  /* 0x000000000000094d */ /* 0x000fea0003800000 */
[----:B------:R-:W0:Y:S01]  /*0b80*/  LDC.64 R4, c[0x0][0x390] ;  /* 0x0000e400ff047b82 */ /* 0x000e220000000a00 */
[----:B------:R-:W-:-:S04]  /*0b90*/  IMAD R3, R6, R3, R8 ;  /* 0x0000000306037224 */ /* 0x000fc800078e0208 */
[----:B0-----:R-:W-:-:S05]  /*0ba0*/  IMAD.WIDE.U32 R2, R3, 0x4, R4 ;  /* 0x0000000403027825 */ /* 0x001fca00078e0004 */
[----:B------:R-:W-:Y:S01]  /*0bb0*/  STG.E desc[UR8][R2.64], R23 ;  /* 0x0000001702007986 */ /* 0x000fe2000c101908 */
[----:B------:R-:W-:Y:S05]  /*0bc0*/  EXIT ;  /* 0x000000000000794d */ /* 0x000fea0003800000 */
.L_x_4:
[----:B------:R-:W-:-:S00]  /*0bd0*/  BRA `(.L_x_4) ;  /* 0xfffffffc00fc7947 */ /* 0x000fc0000383ffff */
[----:B------:R-:W-:-:S00]  /*0be0*/  NOP ;  /* 0x0000000000007918 */ /* 0x000fc00000000000 */
        /* <DEDUP_REMOVED lines=9> */
.L_x_5:


//--------------------- .nv.shared._Z26matrixMultiplicationKernelPfS_S_i --------------------------
	.section	.nv.shared._Z26matrixMultiplicationKernelPfS_S_i,"aw",@nobits
	.sectionflags	@""
	.align	4
.nv.shared._Z26matrixMultiplicationKernelPfS_S_i:
	.zero		1056


//--------------------- .nv.shared.reserved.0     --------------------------
	.section	.nv.shared.reserved.0,"aw",@nobits
	.weak		__nv_reservedSMEM_offset_0_alias
	.size		__nv_reservedSMEM_offset_0_alias, 0, 64
	.other		__nv_reservedSMEM_offset_0_alias,@"STO_CUDA_RESERVED_SHARED STV_DEFAULT"
__nv_reservedSMEM_offset_0_alias:
	.zero		0
	.zero		64


//--------------------- .nv.constant0._Z26matrixMultiplicationKernelPfS_S_i --------------------------
	.section	.nv.constant0._Z26matrixMultiplicationKernelPfS_S_i,"a",@progbits
	.sectionflags	@""
	.align	4
.nv.constant0._Z26matrixMultiplicationKernelPfS_S_i:
	.zero		924


//--------------------- SYMBOLS --------------------------

	.type		.nv.reservedSmem.offset0,@object
	.size		.nv.reservedSmem.offset0,0x4
	.type		.nv.reservedSmem.cap,@object
	.size		.nv.reservedSmem.cap,0x4
